//
// Generated by NVIDIA NVVM Compiler
//
// Compiler Build ID: CL-36424714
// Cuda compilation tools, release 13.0, V13.0.88
// Based on NVVM 20.0.0
//

.version 9.0
.target sm_100
.address_size 64

	// .globl	_Z8multiplyPiS_S_i

.visible .entry _Z8multiplyPiS_S_i(
	.param .u64 .ptr .align 1 _Z8multiplyPiS_S_i_param_0,
	.param .u64 .ptr .align 1 _Z8multiplyPiS_S_i_param_1,
	.param .u64 .ptr .align 1 _Z8multiplyPiS_S_i_param_2,
	.param .u32 _Z8multiplyPiS_S_i_param_3
)
{
	.reg .pred 	%p<10>;
	.reg .b32 	%r<130>;
	.reg .b64 	%rd<65>;

	ld.param.u64 	%rd10, [_Z8multiplyPiS_S_i_param_0];
	ld.param.u64 	%rd11, [_Z8multiplyPiS_S_i_param_1];
	ld.param.u64 	%rd9, [_Z8multiplyPiS_S_i_param_2];
	ld.param.u32 	%r49, [_Z8multiplyPiS_S_i_param_3];
	cvta.to.global.u64 	%rd1, %rd11;
	cvta.to.global.u64 	%rd2, %rd10;
	mov.u32 	%r1, %tid.y;
	mov.u32 	%r2, %tid.x;
	setp.lt.s32 	%p1, %r49, 1;
	mov.b32 	%r129, 0;
	@%p1 bra 	$L__BB0_12;
	mul.lo.s32 	%r3, %r49, %r1;
	and.b32  	%r4, %r49, 7;
	setp.lt.u32 	%p2, %r49, 8;
	mov.b32 	%r124, 0;
	mov.u32 	%r129, %r124;
	@%p2 bra 	$L__BB0_4;
	and.b32  	%r124, %r49, 2147483640;
	neg.s32 	%r118, %r124;
	add.s32 	%r117, %r2, %r49;
	shl.b32 	%r8, %r49, 3;
	shl.b32 	%r54, %r49, 1;
	add.s32 	%r116, %r2, %r54;
	mad.lo.s32 	%r115, %r49, 3, %r2;
	shl.b32 	%r55, %r49, 2;
	add.s32 	%r114, %r2, %r55;
	mad.lo.s32 	%r113, %r49, 5, %r2;
	mad.lo.s32 	%r112, %r49, 6, %r2;
	mad.lo.s32 	%r111, %r49, 7, %r2;
	mul.wide.u32 	%rd12, %r2, 4;
	add.s64 	%rd64, %rd1, %rd12;
	mul.wide.u32 	%rd13, %r3, 4;
	add.s64 	%rd14, %rd13, %rd2;
	add.s64 	%rd63, %rd14, 16;
	mov.b32 	%r129, 0;
	mul.wide.u32 	%rd29, %r8, 4;
$L__BB0_3:
	.pragma "nounroll";
	ld.global.u32 	%r56, [%rd63+-16];
	ld.global.u32 	%r57, [%rd64];
	mad.lo.s32 	%r58, %r57, %r56, %r129;
	ld.global.u32 	%r59, [%rd63+-12];
	mul.wide.u32 	%rd15, %r117, 4;
	add.s64 	%rd16, %rd1, %rd15;
	ld.global.u32 	%r60, [%rd16];
	mad.lo.s32 	%r61, %r60, %r59, %r58;
	ld.global.u32 	%r62, [%rd63+-8];
	mul.wide.u32 	%rd17, %r116, 4;
	add.s64 	%rd18, %rd1, %rd17;
	ld.global.u32 	%r63, [%rd18];
	mad.lo.s32 	%r64, %r63, %r62, %r61;
	ld.global.u32 	%r65, [%rd63+-4];
	mul.wide.u32 	%rd19, %r115, 4;
	add.s64 	%rd20, %rd1, %rd19;
	ld.global.u32 	%r66, [%rd20];
	mad.lo.s32 	%r67, %r66, %r65, %r64;
	ld.global.u32 	%r68, [%rd63];
	mul.wide.u32 	%rd21, %r114, 4;
	add.s64 	%rd22, %rd1, %rd21;
	ld.global.u32 	%r69, [%rd22];
	mad.lo.s32 	%r70, %r69, %r68, %r67;
	ld.global.u32 	%r71, [%rd63+4];
	mul.wide.u32 	%rd23, %r113, 4;
	add.s64 	%rd24, %rd1, %rd23;
	ld.global.u32 	%r72, [%rd24];
	mad.lo.s32 	%r73, %r72, %r71, %r70;
	ld.global.u32 	%r74, [%rd63+8];
	mul.wide.u32 	%rd25, %r112, 4;
	add.s64 	%rd26, %rd1, %rd25;
	ld.global.u32 	%r75, [%rd26];
	mad.lo.s32 	%r76, %r75, %r74, %r73;
	ld.global.u32 	%r77, [%rd63+12];
	mul.wide.u32 	%rd27, %r111, 4;
	add.s64 	%rd28, %rd1, %rd27;
	ld.global.u32 	%r78, [%rd28];
	mad.lo.s32 	%r129, %r78, %r77, %r76;
	add.s32 	%r118, %r118, 8;
	add.s32 	%r117, %r117, %r8;
	add.s32 	%r116, %r116, %r8;
	add.s32 	%r115, %r115, %r8;
	add.s32 	%r114, %r114, %r8;
	add.s32 	%r113, %r113, %r8;
	add.s32 	%r112, %r112, %r8;
	add.s32 	%r111, %r111, %r8;
	add.s64 	%rd64, %rd64, %rd29;
	add.s64 	%rd63, %rd63, 32;
	setp.ne.s32 	%p3, %r118, 0;
	@%p3 bra 	$L__BB0_3;
$L__BB0_4:
	setp.eq.s32 	%p4, %r4, 0;
	@%p4 bra 	$L__BB0_12;
	and.b32  	%r36, %r49, 3;
	setp.lt.u32 	%p5, %r4, 4;
	@%p5 bra 	$L__BB0_7;
	add.s32 	%r80, %r124, %r3;
	mul.wide.u32 	%rd30, %r80, 4;
	add.s64 	%rd31, %rd2, %rd30;
	ld.global.u32 	%r81, [%rd31];
	mad.lo.s32 	%r82, %r124, %r49, %r2;
	mul.wide.u32 	%rd32, %r82, 4;
	add.s64 	%rd33, %rd1, %rd32;
	ld.global.u32 	%r83, [%rd33];
	mad.lo.s32 	%r84, %r83, %r81, %r129;
	cvt.u64.u32 	%rd34, %r3;
	cvt.u64.u32 	%rd35, %r124;
	add.s64 	%rd36, %rd35, %rd34;
	shl.b64 	%rd37, %rd36, 2;
	add.s64 	%rd38, %rd2, %rd37;
	ld.global.u32 	%r85, [%rd38+4];
	add.s32 	%r86, %r82, %r49;
	mul.wide.u32 	%rd39, %r86, 4;
	add.s64 	%rd40, %rd1, %rd39;
	ld.global.u32 	%r87, [%rd40];
	mad.lo.s32 	%r88, %r87, %r85, %r84;
	ld.global.u32 	%r89, [%rd38+8];
	add.s32 	%r90, %r86, %r49;
	mul.wide.u32 	%rd41, %r90, 4;
	add.s64 	%rd42, %rd1, %rd41;
	ld.global.u32 	%r91, [%rd42];
	mad.lo.s32 	%r92, %r91, %r89, %r88;
	ld.global.u32 	%r93, [%rd38+12];
	add.s32 	%r94, %r90, %r49;
	mul.wide.u32 	%rd43, %r94, 4;
	add.s64 	%rd44, %rd1, %rd43;
	ld.global.u32 	%r95, [%rd44];
	mad.lo.s32 	%r129, %r95, %r93, %r92;
	add.s32 	%r124, %r124, 4;
$L__BB0_7:
	setp.eq.s32 	%p6, %r36, 0;
	@%p6 bra 	$L__BB0_12;
	setp.eq.s32 	%p7, %r36, 1;
	@%p7 bra 	$L__BB0_10;
	add.s32 	%r97, %r124, %r3;
	mul.wide.u32 	%rd45, %r97, 4;
	add.s64 	%rd46, %rd2, %rd45;
	ld.global.u32 	%r98, [%rd46];
	mad.lo.s32 	%r99, %r124, %r49, %r2;
	mul.wide.u32 	%rd47, %r99, 4;
	add.s64 	%rd48, %rd1, %rd47;
	ld.global.u32 	%r100, [%rd48];
	mad.lo.s32 	%r101, %r100, %r98, %r129;
	cvt.u64.u32 	%rd49, %r3;
	cvt.u64.u32 	%rd50, %r124;
	add.s64 	%rd51, %rd50, %rd49;
	shl.b64 	%rd52, %rd51, 2;
	add.s64 	%rd53, %rd2, %rd52;
	ld.global.u32 	%r102, [%rd53+4];
	add.s32 	%r103, %r99, %r49;
	mul.wide.u32 	%rd54, %r103, 4;
	add.s64 	%rd55, %rd1, %rd54;
	ld.global.u32 	%r104, [%rd55];
	mad.lo.s32 	%r129, %r104, %r102, %r101;
	add.s32 	%r124, %r124, 2;
$L__BB0_10:
	and.b32  	%r105, %r49, 1;
	setp.eq.b32 	%p8, %r105, 1;
	not.pred 	%p9, %p8;
	@%p9 bra 	$L__BB0_12;
	add.s32 	%r106, %r124, %r3;
	mul.wide.u32 	%rd56, %r106, 4;
	add.s64 	%rd57, %rd2, %rd56;
	ld.global.u32 	%r107, [%rd57];
	mad.lo.s32 	%r108, %r124, %r49, %r2;
	mul.wide.u32 	%rd58, %r108, 4;
	add.s64 	%rd59, %rd1, %rd58;
	ld.global.u32 	%r109, [%rd59];
	mad.lo.s32 	%r129, %r109, %r107, %r129;
$L__BB0_12:
	cvta.to.global.u64 	%rd60, %rd9;
	mad.lo.s32 	%r110, %r49, %r1, %r2;
	mul.wide.s32 	%rd61, %r110, 4;
	add.s64 	%rd62, %rd60, %rd61;
	st.global.u32 	[%rd62], %r129;
	ret;

}


// ===== COMPILED SASS (sm_100) =====

	.target	sm_100

	.elftype	@"ET_EXEC"


//--------------------- .note.nv.tkinfo           --------------------------
	.section	.note.nv.tkinfo,"",@"SHT_NOTE"
	.sectionflags	@"SHF_NOTE_NV_TKINFO"
	.tkinfo
        /*0018*/ 	.word	0x00000002
        /*0030*/ 	.string	""
        /*0030*/ 	.string	"ptxas"
        /*0030*/ 	.string	"Cuda compilation tools, release 13.0, V13.0.88"
        /*0030*/ 	.string	"Build cuda_13.0.r13.0/compiler.36424714_0"
        /*0030*/ 	.string	"-arch sm_100 -m 64 "



//--------------------- .note.nv.cuinfo           --------------------------
	.section	.note.nv.cuinfo,"",@"SHT_NOTE"
	.sectionflags	@"SHF_NOTE_NV_CUINFO"
        /*0018*/ 	.short	0x0002
        /*001a*/ 	.short	0x0064
        /*001c*/ 	.short	0x0082
	.zero		2


//--------------------- .nv.info                  --------------------------
	.section	.nv.info,"",@"SHT_CUDA_INFO"
	.align	4


	//----- nvinfo : EIATTR_REGCOUNT
	.align		4
        /*0000*/ 	.byte	0x04, 0x2f
        /*0002*/ 	.short	(.L_1 - .L_0)
	.align		4
.L_0:
        /*0004*/ 	.word	index@(_Z8multiplyPiS_S_i)
        /*0008*/ 	.word	0x00000020


	//----- nvinfo : EIATTR_FRAME_SIZE
	.align		4
.L_1:
        /*000c*/ 	.byte	0x04, 0x11
        /*000e*/ 	.short	(.L_3 - .L_2)
	.align		4
.L_2:
        /*0010*/ 	.word	index@(_Z8multiplyPiS_S_i)
        /*0014*/ 	.word	0x00000000


	//----- nvinfo : EIATTR_MIN_STACK_SIZE
	.align		4
.L_3:
        /*0018*/ 	.byte	0x04, 0x12
        /*001a*/ 	.short	(.L_5 - .L_4)
	.align		4
.L_4:
        /*001c*/ 	.word	index@(_Z8multiplyPiS_S_i)
        /*0020*/ 	.word	0x00000000
.L_5:


//--------------------- .nv.compat                --------------------------
	.section	.nv.compat,"",@"SHT_CUDA_COMPAT_INFO"
	.align	4
        /*0000*/ 	.byte	0x02, 0x09, 0x00, 0x00, 0x02, 0x02, 0x01, 0x00, 0x02, 0x05, 0x05, 0x00, 0x03, 0x07, 0x01, 0x01
        /*0010*/ 	.byte	0x02, 0x03, 0x00, 0x00, 0x02, 0x06, 0x01, 0x00, 0x04, 0x0b, 0x08, 0x00, 0x09, 0x00, 0x00, 0x00
        /*0020*/ 	.byte	0x00, 0x00, 0x00, 0x00


//--------------------- .nv.info._Z8multiplyPiS_S_i --------------------------
	.section	.nv.info._Z8multiplyPiS_S_i,"",@"SHT_CUDA_INFO"
	.sectionflags	@""
	.align	4


	//----- nvinfo : EIATTR_CUDA_API_VERSION
	.align		4
        /*0000*/ 	.byte	0x04, 0x37
        /*0002*/ 	.short	(.L_7 - .L_6)
.L_6:
        /*0004*/ 	.word	0x00000082


	//----- nvinfo : EIATTR_KPARAM_INFO
	.align		4
.L_7:
        /*0008*/ 	.byte	0x04, 0x17
        /*000a*/ 	.short	(.L_9 - .L_8)
.L_8:
        /*000c*/ 	.word	0x00000000
        /*0010*/ 	.short	0x0003
        /*0012*/ 	.short	0x0018
        /*0014*/ 	.byte	0x00, 0xf0, 0x11, 0x00


	//----- nvinfo : EIATTR_KPARAM_INFO
	.align		4
.L_9:
        /*0018*/ 	.byte	0x04, 0x17
        /*001a*/ 	.short	(.L_11 - .L_10)
.L_10:
        /*001c*/ 	.word	0x00000000
        /*0020*/ 	.short	0x0002
        /*0022*/ 	.short	0x0010
        /*0024*/ 	.byte	0x00, 0xf5, 0x21, 0x00


	//----- nvinfo : EIATTR_KPARAM_INFO
	.align		4
.L_11:
        /*0028*/ 	.byte	0x04, 0x17
        /*002a*/ 	.short	(.L_13 - .L_12)
.L_12:
        /*002c*/ 	.word	0x00000000
        /*0030*/ 	.short	0x0001
        /*0032*/ 	.short	0x0008
        /*0034*/ 	.byte	0x00, 0xf5, 0x21, 0x00


	//----- nvinfo : EIATTR_KPARAM_INFO
	.align		4
.L_13:
        /*0038*/ 	.byte	0x04, 0x17
        /*003a*/ 	.short	(.L_15 - .L_14)
.L_14:
        /*003c*/ 	.word	0x00000000
        /*0040*/ 	.short	0x0000
        /*0042*/ 	.short	0x0000
        /*0044*/ 	.byte	0x00, 0xf5, 0x21, 0x00


	//----- nvinfo : EIATTR_SPARSE_MMA_MASK
	.align		4
.L_15:
        /*0048*/ 	.byte	0x03, 0x50
        /*004a*/ 	.short	0x0000


	//----- nvinfo : EIATTR_MAXREG_COUNT
	.align		4
        /*004c*/ 	.byte	0x03, 0x1b
        /*004e*/ 	.short	0x00ff


	//----- nvinfo : EIATTR_MERCURY_ISA_VERSION
	.align		4
        /*0050*/ 	.byte	0x03, 0x5f
        /*0052*/ 	.short	0x0101


	//----- nvinfo : EIATTR_VRC_CTA_INIT_COUNT
	.align		4
        /*0054*/ 	.byte	0x02, 0x4a
	.zero		1
	.zero		1


	//----- nvinfo : EIATTR_EXIT_INSTR_OFFSETS
	.align		4
        /*0058*/ 	.byte	0x04, 0x1c
        /*005a*/ 	.short	(.L_17 - .L_16)


	//   ....[0]....
.L_16:
        /*005c*/ 	.word	0x00000960


	//----- nvinfo : EIATTR_CBANK_PARAM_SIZE
	.align		4
.L_17:
        /*0060*/ 	.byte	0x03, 0x19
        /*0062*/ 	.short	0x001c


	//----- nvinfo : EIATTR_PARAM_CBANK
	.align		4
        /*0064*/ 	.byte	0x04, 0x0a
        /*0066*/ 	.short	(.L_19 - .L_18)
	.align		4
.L_18:
        /*0068*/ 	.word	index@(.nv.constant0._Z8multiplyPiS_S_i)
        /*006c*/ 	.short	0x0380
        /*006e*/ 	.short	0x001c


	//----- nvinfo : EIATTR_SW_WAR
	.align		4
.L_19:
        /*0070*/ 	.byte	0x04, 0x36
        /*0072*/ 	.short	(.L_21 - .L_20)
.L_20:
        /*0074*/ 	.word	0x00000008
.L_21:


//--------------------- .nv.callgraph             --------------------------
	.section	.nv.callgraph,"",@"SHT_CUDA_CALLGRAPH"
	.align	4
	.sectionentsize	8
	.align		4
        /*0000*/ 	.word	0x00000000
	.align		4
        /*0004*/ 	.word	0xffffffff
	.align		4
        /*0008*/ 	.word	0x00000000
	.align		4
        /*000c*/ 	.word	0xfffffffe
	.align		4
        /*0010*/ 	.word	0x00000000
	.align		4
        /*0014*/ 	.word	0xfffffffd
	.align		4
        /*0018*/ 	.word	0x00000000
	.align		4
        /*001c*/ 	.word	0xfffffffc


//--------------------- .text._Z8multiplyPiS_S_i  --------------------------
	.section	.text._Z8multiplyPiS_S_i,"ax",@progbits
	.align	128
        .global         _Z8multiplyPiS_S_i
        .type           _Z8multiplyPiS_S_i,@function
        .size           _Z8multiplyPiS_S_i,(.L_x_5 - _Z8multiplyPiS_S_i)
        .other          _Z8multiplyPiS_S_i,@"STO_CUDA_ENTRY STV_DEFAULT"
_Z8multiplyPiS_S_i:
.text._Z8multiplyPiS_S_i:
[----:B------:R-:W-:Y:S08]  /*0000*/  LDC R1, c[0x0][0x37c] ;  /* 0x0000df00ff017b82 */ /* 0x000ff00000000800 */
[----:B------:R-:W0:Y:S01]  /*0010*/  LDC R0, c[0x0][0x398] ;  /* 0x0000e600ff007b82 */ /* 0x000e220000000800 */
[----:B------:R-:W1:Y:S01]  /*0020*/  S2R R3, SR_TID.Y ;  /* 0x0000000000037919 */ /* 0x000e620000002200 */
[----:B------:R-:W2:Y:S01]  /*0030*/  LDCU.64 UR4, c[0x0][0x358] ;  /* 0x00006b00ff0477ac */ /* 0x000ea20008000a00 */
[----:B------:R-:W-:Y:S01]  /*0040*/  HFMA2 R20, -RZ, RZ, 0, 0 ;  /* 0x00000000ff147431 */ /* 0x000fe200000001ff */
[----:B------:R-:W3:Y:S01]  /*0050*/  S2R R5, SR_TID.X ;  /* 0x0000000000057919 */ /* 0x000ee20000002100 */
[----:B0-----:R-:W-:-:S13]  /*0060*/  ISETP.GE.AND P0, PT, R0, 0x1, PT ;  /* 0x000000010000780c */ /* 0x001fda0003f06270 */
[----:B-123--:R-:W-:Y:S05]  /*0070*/  @!P0 BRA `(.L_x_0) ;  /* 0x0000000800288947 */ /* 0x00efea0003800000 */
[C---:B------:R-:W-:Y:S01]  /*0080*/  ISETP.GE.U32.AND P1, PT, R0.reuse, 0x8, PT ;  /* 0x000000080000780c */ /* 0x040fe20003f26070 */
[----:B------:R-:W-:Y:S01]  /*0090*/  IMAD R6, R3, R0, RZ ;  /* 0x0000000003067224 */ /* 0x000fe200078e02ff */
[----:B------:R-:W-:Y:S02]  /*00a0*/  LOP3.LUT R4, R0, 0x7, RZ, 0xc0, !PT ;  /* 0x0000000700047812 */ /* 0x000fe400078ec0ff */
[----:B------:R-:W-:Y:S02]  /*00b0*/  MOV R7, RZ ;  /* 0x000000ff00077202 */ /* 0x000fe40000000f00 */
[----:B------:R-:W-:Y:S02]  /*00c0*/  ISETP.NE.AND P0, PT, R4, RZ, PT ;  /* 0x000000ff0400720c */ /* 0x000fe40003f05270 */
[----:B------:R-:W-:-:S05]  /*00d0*/  MOV R20, RZ ;  /* 0x000000ff00147202 */ /* 0x000fca0000000f00 */
[----:B------:R-:W-:Y:S06]  /*00e0*/  @!P1 BRA `(.L_x_1) ;  /* 0x0000000000fc9947 */ /* 0x000fec0003800000 */
[----:B------:R-:W0:Y:S01]  /*00f0*/  LDC.64 R8, c[0x0][0x380] ;  /* 0x0000e000ff087b82 */ /* 0x000e220000000a00 */
[C---:B------:R-:W-:Y:S01]  /*0100*/  LOP3.LUT R7, R0.reuse, 0x7ffffff8, RZ, 0xc0, !PT ;  /* 0x7ffffff800077812 */ /* 0x040fe200078ec0ff */
[C-C-:B------:R-:W-:Y:S01]  /*0110*/  IMAD R11, R0.reuse, 0x3, R5.reuse ;  /* 0x00000003000b7824 */ /* 0x140fe200078e0205 */
[----:B------:R-:W-:Y:S01]  /*0120*/  IADD3 R2, PT, PT, R5, R0, RZ ;  /* 0x0000000005027210 */ /* 0x000fe20007ffe0ff */
[C-C-:B------:R-:W-:Y:S01]  /*0130*/  IMAD R29, R0.reuse, 0x5, R5.reuse ;  /* 0x00000005001d7824 */ /* 0x140fe200078e0205 */
[C---:B------:R-:W-:Y:S01]  /*0140*/  SHF.L.U32 R10, R0.reuse, 0x3, RZ ;  /* 0x00000003000a7819 */ /* 0x040fe200000006ff */
[C-C-:B------:R-:W-:Y:S01]  /*0150*/  IMAD R26, R0.reuse, 0x6, R5.reuse ;  /* 0x00000006001a7824 */ /* 0x140fe200078e0205 */
[C---:B------:R-:W-:Y:S01]  /*0160*/  LEA R27, R0.reuse, R5, 0x2 ;  /* 0x00000005001b7211 */ /* 0x040fe200078e10ff */
[----:B------:R-:W1:Y:S01]  /*0170*/  LDC.64 R12, c[0x0][0x388] ;  /* 0x0000e200ff0c7b82 */ /* 0x000e620000000a00 */
[----:B------:R-:W-:Y:S01]  /*0180*/  IMAD R28, R0, 0x7, R5 ;  /* 0x00000007001c7824 */ /* 0x000fe200078e0205 */
[----:B------:R-:W-:Y:S01]  /*0190*/  MOV R20, RZ ;  /* 0x000000ff00147202 */ /* 0x000fe20000000f00 */
[----:B0-----:R-:W-:-:S03]  /*01a0*/  IMAD.WIDE.U32 R8, R6, 0x4, R8 ;  /* 0x0000000406087825 */ /* 0x001fc600078e0008 */
[----:B------:R-:W-:Y:S01]  /*01b0*/  IADD3 R19, P1, PT, R8, 0x10, RZ ;  /* 0x0000001008137810 */ /* 0x000fe20007f3e0ff */
[----:B------:R-:W-:Y:S02]  /*01c0*/  IMAD.MOV R8, RZ, RZ, -R7 ;  /* 0x000000ffff087224 */ /* 0x000fe400078e0a07 */
[----:B-1----:R-:W-:Y:S01]  /*01d0*/  IMAD.WIDE.U32 R16, R5, 0x4, R12 ;  /* 0x0000000405107825 */ /* 0x002fe200078e000c */
[----:B------:R-:W-:Y:S02]  /*01e0*/  IADD3.X R22, PT, PT, RZ, R9, RZ, P1, !PT ;  /* 0x00000009ff167210 */ /* 0x000fe40000ffe4ff */
[----:B------:R-:W-:-:S07]  /*01f0*/  LEA R9, R0, R5, 0x1 ;  /* 0x0000000500097211 */ /* 0x000fce00078e08ff */
.L_x_2:
[----:B------:R-:W-:Y:S02]  /*0200*/  MOV R14, R19 ;  /* 0x00000013000e7202 */ /* 0x000fe40000000f00 */
[----:B------:R-:W-:Y:S01]  /*0210*/  MOV R15, R22 ;  /* 0x00000016000f7202 */ /* 0x000fe20000000f00 */
[--C-:B------:R-:W-:Y:S01]  /*0220*/  IMAD.WIDE.U32 R18, R2, 0x4, R12.reuse ;  /* 0x0000000402127825 */ /* 0x100fe200078e000c */
[----:B------:R-:W2:Y:S04]  /*0230*/  LDG.E R22, desc[UR4][R16.64] ;  /* 0x0000000410167981 */ /* 0x000ea8000c1e1900 */
[----:B------:R-:W2:Y:S04]  /*0240*/  LDG.E R21, desc[UR4][R14.64+-0x10] ;  /* 0xfffff0040e157981 */ /* 0x000ea8000c1e1900 */
[----:B------:R-:W3:Y:S04]  /*0250*/  LDG.E R18, desc[UR4][R18.64] ;  /* 0x0000000412127981 */ /* 0x000ee8000c1e1900 */
[----:B------:R-:W3:Y:S01]  /*0260*/  LDG.E R23, desc[UR4][R14.64+-0xc] ;  /* 0xfffff4040e177981 */ /* 0x000ee2000c1e1900 */
[----:B------:R-:W-:-:S06]  /*0270*/  IMAD.WIDE.U32 R24, R9, 0x4, R12 ;  /* 0x0000000409187825 */ /* 0x000fcc00078e000c */
[----:B------:R-:W4:Y:S04]  /*0280*/  LDG.E R24, desc[UR4][R24.64] ;  /* 0x0000000418187981 */ /* 0x000f28000c1e1900 */
[----:B------:R-:W5:Y:S01]  /*0290*/  LDG.E R25, desc[UR4][R14.64+0x4] ;  /* 0x000004040e197981 */ /* 0x000f62000c1e1900 */
[----:B--2---:R-:W-:-:S03]  /*02a0*/  IMAD R20, R21, R22, R20 ;  /* 0x0000001615147224 */ /* 0x004fc600078e0214 */
[----:B------:R-:W4:Y:S01]  /*02b0*/  LDG.E R21, desc[UR4][R14.64+-0x8] ;  /* 0xfffff8040e157981 */ /* 0x000f22000c1e1900 */
[----:B---3--:R-:W-:Y:S02]  /*02c0*/  IMAD R20, R23, R18, R20 ;  /* 0x0000001217147224 */ /* 0x008fe400078e0214 */
[----:B------:R-:W-:-:S06]  /*02d0*/  IMAD.WIDE.U32 R22, R11, 0x4, R12 ;  /* 0x000000040b167825 */ /* 0x000fcc00078e000c */
[----:B------:R-:W2:Y:S04]  /*02e0*/  LDG.E R22, desc[UR4][R22.64] ;  /* 0x0000000416167981 */ /* 0x000ea8000c1e1900 */
[----:B------:R-:W2:Y:S01]  /*02f0*/  LDG.E R23, desc[UR4][R14.64+-0x4] ;  /* 0xfffffc040e177981 */ /* 0x000ea2000c1e1900 */
[----:B------:R-:W-:-:S06]  /*0300*/  IMAD.WIDE.U32 R18, R27, 0x4, R12 ;  /* 0x000000041b127825 */ /* 0x000fcc00078e000c */
[----:B------:R-:W3:Y:S04]  /*0310*/  LDG.E R18, desc[UR4][R18.64] ;  /* 0x0000000412127981 */ /* 0x000ee8000c1e1900 */
[----:B------:R-:W3:Y:S01]  /*0320*/  LDG.E R19, desc[UR4][R14.64] ;  /* 0x000000040e137981 */ /* 0x000ee2000c1e1900 */
[----:B----4-:R-:W-:-:S04]  /*0330*/  IMAD R20, R21, R24, R20 ;  /* 0x0000001815147224 */ /* 0x010fc800078e0214 */
[----:B--2---:R-:W-:Y:S02]  /*0340*/  IMAD R22, R23, R22, R20 ;  /* 0x0000001617167224 */ /* 0x004fe400078e0214 */
[----:B------:R-:W-:-:S06]  /*0350*/  IMAD.WIDE.U32 R20, R29, 0x4, R12 ;  /* 0x000000041d147825 */ /* 0x000fcc00078e000c */
[----:B------:R-:W5:Y:S01]  /*0360*/  LDG.E R20, desc[UR4][R20.64] ;  /* 0x0000000414147981 */ /* 0x000f62000c1e1900 */
[----:B---3--:R-:W-:-:S03]  /*0370*/  IMAD R24, R19, R18, R22 ;  /* 0x0000001213187224 */ /* 0x008fc600078e0216 */
[----:B------:R-:W2:Y:S01]  /*0380*/  LDG.E R21, desc[UR4][R14.64+0xc] ;  /* 0x00000c040e157981 */ /* 0x000ea2000c1e1900 */
[----:B------:R-:W-:-:S03]  /*0390*/  IMAD.WIDE.U32 R22, R26, 0x4, R12 ;  /* 0x000000041a167825 */ /* 0x000fc600078e000c */
[----:B------:R-:W3:Y:S04]  /*03a0*/  LDG.E R19, desc[UR4][R14.64+0x8] ;  /* 0x000008040e137981 */ /* 0x000ee8000c1e1900 */
[----:B------:R-:W3:Y:S01]  /*03b0*/  LDG.E R22, desc[UR4][R22.64] ;  /* 0x0000000416167981 */ /* 0x000ee2000c1e1900 */
[----:B-----5:R-:W-:Y:S02]  /*03c0*/  IMAD R18, R25, R20, R24 ;  /* 0x0000001419127224 */ /* 0x020fe400078e0218 */
[----:B------:R-:W-:-:S06]  /*03d0*/  IMAD.WIDE.U32 R24, R28, 0x4, R12 ;  /* 0x000000041c187825 */ /* 0x000fcc00078e000c */
[----:B------:R-:W2:Y:S01]  /*03e0*/  LDG.E R24, desc[UR4][R24.64] ;  /* 0x0000000418187981 */ /* 0x000ea2000c1e1900 */
[----:B------:R-:W-:Y:S01]  /*03f0*/  IADD3 R8, PT, PT, R8, 0x8, RZ ;  /* 0x0000000808087810 */ /* 0x000fe20007ffe0ff */
[----:B---3--:R-:W-:Y:S01]  /*0400*/  IMAD R18, R19, R22, R18 ;  /* 0x0000001613127224 */ /* 0x008fe200078e0212 */
[----:B------:R-:W-:-:S04]  /*0410*/  IADD3 R19, P1, PT, R14, 0x20, RZ ;  /* 0x000000200e137810 */ /* 0x000fc80007f3e0ff */
[----:B------:R-:W-:Y:S02]  /*0420*/  IADD3.X R22, PT, PT, RZ, R15, RZ, P1, !PT ;  /* 0x0000000fff167210 */ /* 0x000fe40000ffe4ff */
[----:B------:R-:W-:Y:S01]  /*0430*/  ISETP.NE.AND P1, PT, R8, RZ, PT ;  /* 0x000000ff0800720c */ /* 0x000fe20003f25270 */
[C---:B------:R-:W-:Y:S01]  /*0440*/  IMAD.IADD R11, R10.reuse, 0x1, R11 ;  /* 0x000000010a0b7824 */ /* 0x040fe200078e020b */
[C---:B------:R-:W-:Y:S01]  /*0450*/  IADD3 R2, PT, PT, R10.reuse, R2, RZ ;  /* 0x000000020a027210 */ /* 0x040fe20007ffe0ff */
[C---:B------:R-:W-:Y:S01]  /*0460*/  IMAD.WIDE.U32 R16, R10.reuse, 0x4, R16 ;  /* 0x000000040a107825 */ /* 0x040fe200078e0010 */
[C---:B------:R-:W-:Y:S02]  /*0470*/  IADD3 R9, PT, PT, R10.reuse, R9, RZ ;  /* 0x000000090a097210 */ /* 0x040fe40007ffe0ff */
[C---:B------:R-:W-:Y:S02]  /*0480*/  IADD3 R27, PT, PT, R10.reuse, R27, RZ ;  /* 0x0000001b0a1b7210 */ /* 0x040fe40007ffe0ff */
[----:B------:R-:W-:-:S02]  /*0490*/  IADD3 R29, PT, PT, R10, R29, RZ ;  /* 0x0000001d0a1d7210 */ /* 0x000fc40007ffe0ff */
[C---:B------:R-:W-:Y:S02]  /*04a0*/  IADD3 R26, PT, PT, R10.reuse, R26, RZ ;  /* 0x0000001a0a1a7210 */ /* 0x040fe40007ffe0ff */
[----:B------:R-:W-:Y:S01]  /*04b0*/  IADD3 R28, PT, PT, R10, R28, RZ ;  /* 0x0000001c0a1c7210 */ /* 0x000fe20007ffe0ff */
[----:B--2---:R-:W-:Y:S01]  /*04c0*/  IMAD R20, R21, R24, R18 ;  /* 0x0000001815147224 */ /* 0x004fe200078e0212 */
[----:B------:R-:W-:Y:S06]  /*04d0*/  @P1 BRA `(.L_x_2) ;  /* 0xfffffffc00481947 */ /* 0x000fec000383ffff */
.L_x_1:
[----:B------:R-:W-:Y:S05]  /*04e0*/  @!P0 BRA `(.L_x_0) ;  /* 0x00000004000c8947 */ /* 0x000fea0003800000 */
[----:B------:R-:W-:Y:S02]  /*04f0*/  ISETP.GE.U32.AND P1, PT, R4, 0x4, PT ;  /* 0x000000040400780c */ /* 0x000fe40003f26070 */
[----:B------:R-:W-:-:S04]  /*0500*/  LOP3.LUT R2, R0, 0x3, RZ, 0xc0, !PT ;  /* 0x0000000300027812 */ /* 0x000fc800078ec0ff */
[----:B------:R-:W-:-:S07]  /*0510*/  ISETP.NE.AND P0, PT, R2, RZ, PT ;  /* 0x000000ff0200720c */ /* 0x000fce0003f05270 */
[----:B------:R-:W-:Y:S06]  /*0520*/  @!P1 BRA `(.L_x_3) ;  /* 0x0000000000789947 */ /* 0x000fec0003800000 */
[----:B------:R-:W0:Y:S01]  /*0530*/  LDC.64 R16, c[0x0][0x380] ;  /* 0x0000e000ff107b82 */ /* 0x000e220000000a00 */
[----:B------:R-:W1:Y:S01]  /*0540*/  LDCU.64 UR6, c[0x0][0x380] ;  /* 0x00007000ff0677ac */ /* 0x000e620008000a00 */
[-C--:B------:R-:W-:Y:S01]  /*0550*/  IMAD R15, R7, R0.reuse, R5 ;  /* 0x00000000070f7224 */ /* 0x080fe200078e0205 */
[CC--:B------:R-:W-:Y:S02]  /*0560*/  IADD3 R11, PT, PT, R6.reuse, R7.reuse, RZ ;  /* 0x00000007060b7210 */ /* 0x0c0fe40007ffe0ff */
[----:B------:R-:W-:Y:S02]  /*0570*/  IADD3 R4, P1, PT, R6, R7, RZ ;  /* 0x0000000706047210 */ /* 0x000fe40007f3e0ff */
[----:B------:R-:W-:Y:S01]  /*0580*/  IADD3 R19, PT, PT, R15, R0, RZ ;  /* 0x000000000f137210 */ /* 0x000fe20007ffe0ff */
[----:B------:R-:W2:Y:S04]  /*0590*/  LDC.64 R8, c[0x0][0x388] ;  /* 0x0000e200ff087b82 */ /* 0x000ea80000000a00 */
[----:B------:R-:W-:-:S02]  /*05a0*/  IMAD.IADD R21, R19, 0x1, R0 ;  /* 0x0000000113157824 */ /* 0x000fc400078e0200 */
[----:B0-----:R-:W-:Y:S01]  /*05b0*/  IMAD.WIDE.U32 R16, R11, 0x4, R16 ;  /* 0x000000040b107825 */ /* 0x001fe200078e0010 */
[----:B------:R-:W-:Y:S02]  /*05c0*/  IADD3.X R11, PT, PT, RZ, RZ, RZ, P1, !PT ;  /* 0x000000ffff0b7210 */ /* 0x000fe40000ffe4ff */
[----:B-1----:R-:W-:-:S03]  /*05d0*/  LEA R10, P1, R4, UR6, 0x2 ;  /* 0x00000006040a7c11 */ /* 0x002fc6000f8210ff */
[----:B------:R-:W3:Y:S01]  /*05e0*/  LDG.E R17, desc[UR4][R16.64] ;  /* 0x0000000410117981 */ /* 0x000ee2000c1e1900 */
[----:B------:R-:W-:Y:S01]  /*05f0*/  LEA.HI.X R11, R4, UR7, R11, 0x2, P1 ;  /* 0x00000007040b7c11 */ /* 0x000fe200088f140b */
[----:B--2---:R-:W-:-:S04]  /*0600*/  IMAD.WIDE.U32 R14, R15, 0x4, R8 ;  /* 0x000000040f0e7825 */ /* 0x004fc800078e0008 */
[--C-:B------:R-:W-:Y:S01]  /*0610*/  IMAD.WIDE.U32 R12, R19, 0x4, R8.reuse ;  /* 0x00000004130c7825 */ /* 0x100fe200078e0008 */
[----:B------:R-:W2:Y:S03]  /*0620*/  LDG.E R4, desc[UR4][R10.64+0x4] ;  /* 0x000004040a047981 */ /* 0x000ea6000c1e1900 */
[C---:B------:R-:W-:Y:S01]  /*0630*/  IMAD.WIDE.U32 R18, R21.reuse, 0x4, R8 ;  /* 0x0000000415127825 */ /* 0x040fe200078e0008 */
[----:B------:R-:W3:Y:S01]  /*0640*/  LDG.E R14, desc[UR4][R14.64] ;  /* 0x000000040e0e7981 */ /* 0x000ee2000c1e1900 */
[----:B------:R-:W-:-:S03]  /*0650*/  IADD3 R21, PT, PT, R21, R0, RZ ;  /* 0x0000000015157210 */ /* 0x000fc60007ffe0ff */
[----:B------:R-:W2:Y:S02]  /*0660*/  LDG.E R12, desc[UR4][R12.64] ;  /* 0x000000040c0c7981 */ /* 0x000ea4000c1e1900 */
[----:B------:R-:W-:Y:S02]  /*0670*/  IMAD.WIDE.U32 R8, R21, 0x4, R8 ;  /* 0x0000000415087825 */ /* 0x000fe400078e0008 */
[----:B------:R-:W4:Y:S04]  /*0680*/  LDG.E R18, desc[UR4][R18.64] ;  /* 0x0000000412127981 */ /* 0x000f28000c1e1900 */
[----:B------:R-:W4:Y:S04]  /*0690*/  LDG.E R21, desc[UR4][R10.64+0x8] ;  /* 0x000008040a157981 */ /* 0x000f28000c1e1900 */
[----:B------:R-:W5:Y:S04]  /*06a0*/  LDG.E R23, desc[UR4][R10.64+0xc] ;  /* 0x00000c040a177981 */ /* 0x000f68000c1e1900 */
[----:B------:R-:W5:Y:S01]  /*06b0*/  LDG.E R8, desc[UR4][R8.64] ;  /* 0x0000000408087981 */ /* 0x000f62000c1e1900 */
[----:B------:R-:W-:Y:S01]  /*06c0*/  IADD3 R7, PT, PT, R7, 0x4, RZ ;  /* 0x0000000407077810 */ /* 0x000fe20007ffe0ff */
[----:B---3--:R-:W-:-:S04]  /*06d0*/  IMAD R17, R17, R14, R20 ;  /* 0x0000000e11117224 */ /* 0x008fc800078e0214 */
[----:B--2---:R-:W-:-:S04]  /*06e0*/  IMAD R4, R4, R12, R17 ;  /* 0x0000000c04047224 */ /* 0x004fc800078e0211 */
[----:B----4-:R-:W-:-:S04]  /*06f0*/  IMAD R4, R21, R18, R4 ;  /* 0x0000001215047224 */ /* 0x010fc800078e0204 */
[----:B-----5:R-:W-:-:S07]  /*0700*/  IMAD R20, R23, R8, R4 ;  /* 0x0000000817147224 */ /* 0x020fce00078e0204 */
.L_x_3:
[----:B------:R-:W-:Y:S05]  /*0710*/  @!P0 BRA `(.L_x_0) ;  /* 0x0000000000808947 */ /* 0x000fea0003800000 */
[----:B------:R-:W-:Y:S01]  /*0720*/  ISETP.NE.AND P1, PT, R2, 0x1, PT ;  /* 0x000000010200780c */ /* 0x000fe20003f25270 */
[----:B------:R-:W0:Y:S01]  /*0730*/  LDC.64 R18, c[0x0][0x380] ;  /* 0x0000e000ff127b82 */ /* 0x000e220000000a00 */
[----:B------:R-:W-:-:S04]  /*0740*/  LOP3.LUT R2, R0, 0x1, RZ, 0xc0, !PT ;  /* 0x0000000100027812 */ /* 0x000fc800078ec0ff */
[----:B------:R-:W-:-:S03]  /*0750*/  ISETP.NE.U32.AND P0, PT, R2, 0x1, PT ;  /* 0x000000010200780c */ /* 0x000fc60003f05070 */
[----:B------:R-:W1:Y:S04]  /*0760*/  LDC.64 R14, c[0x0][0x388] ;  /* 0x0000e200ff0e7b82 */ /* 0x000e680000000a00 */
[CC--:B------:R-:W-:Y:S01]  /*0770*/  @P1 IADD3 R17, PT, PT, R6.reuse, R7.reuse, RZ ;  /* 0x0000000706111210 */ /* 0x0c0fe20007ffe0ff */
[CC--:B------:R-:W-:Y:S01]  /*0780*/  @P1 IMAD R21, R7.reuse, R0.reuse, R5 ;  /* 0x0000000007151224 */ /* 0x0c0fe200078e0205 */
[----:B------:R-:W-:Y:S02]  /*0790*/  @P1 IADD3 R2, P2, PT, R6, R7, RZ ;  /* 0x0000000706021210 */ /* 0x000fe40007f5e0ff */
[----:B------:R-:W2:Y:S01]  /*07a0*/  @P1 LDC.64 R12, c[0x0][0x380] ;  /* 0x0000e000ff0c1b82 */ /* 0x000ea20000000a00 */
[----:B------:R-:W-:Y:S02]  /*07b0*/  @P1 IADD3 R7, PT, PT, R7, 0x2, RZ ;  /* 0x0000000207071810 */ /* 0x000fe40007ffe0ff */
[----:B------:R-:W-:-:S02]  /*07c0*/  @P1 IADD3 R23, PT, PT, R21, R0, RZ ;  /* 0x0000000015171210 */ /* 0x000fc40007ffe0ff */
[----:B------:R-:W-:-:S03]  /*07d0*/  @P1 IADD3.X R4, PT, PT, RZ, RZ, RZ, P2, !PT ;  /* 0x000000ffff041210 */ /* 0x000fc600017fe4ff */
[----:B------:R-:W3:Y:S01]  /*07e0*/  LDC.64 R8, c[0x0][0x380] ;  /* 0x0000e000ff087b82 */ /* 0x000ee20000000a00 */
[----:B0-----:R-:W-:-:S06]  /*07f0*/  @P1 IMAD.WIDE.U32 R18, R17, 0x4, R18 ;  /* 0x0000000411121825 */ /* 0x001fcc00078e0012 */
[----:B------:R-:W4:Y:S01]  /*0800*/  @P1 LDG.E R19, desc[UR4][R18.64] ;  /* 0x0000000412131981 */ /* 0x000f22000c1e1900 */
[----:B------:R-:W0:Y:S01]  /*0810*/  LDC.64 R10, c[0x0][0x388] ;  /* 0x0000e200ff0a7b82 */ /* 0x000e220000000a00 */
[----:B-1----:R-:W-:Y:S01]  /*0820*/  @P1 IMAD.WIDE.U32 R16, R21, 0x4, R14 ;  /* 0x0000000415101825 */ /* 0x002fe200078e000e */
[----:B------:R-:W-:-:S03]  /*0830*/  @!P0 IADD3 R21, PT, PT, R6, R7, RZ ;  /* 0x0000000706158210 */ /* 0x000fc60007ffe0ff */
[----:B------:R-:W-:Y:S02]  /*0840*/  @P1 IMAD.WIDE.U32 R14, R23, 0x4, R14 ;  /* 0x00000004170e1825 */ /* 0x000fe400078e000e */
[----:B------:R-:W4:Y:S01]  /*0850*/  @P1 LDG.E R16, desc[UR4][R16.64] ;  /* 0x0000000410101981 */ /* 0x000f22000c1e1900 */
[C---:B--2---:R-:W-:Y:S01]  /*0860*/  @P1 LEA R12, P2, R2.reuse, R12, 0x2 ;  /* 0x0000000c020c1211 */ /* 0x044fe200078410ff */
[----:B------:R-:W-:Y:S02]  /*0870*/  @!P0 IMAD R7, R7, R0, R5 ;  /* 0x0000000007078224 */ /* 0x000fe400078e0205 */
[----:B------:R-:W2:Y:S01]  /*0880*/  @P1 LDG.E R14, desc[UR4][R14.64] ;  /* 0x000000040e0e1981 */ /* 0x000ea2000c1e1900 */
[----:B------:R-:W-:Y:S01]  /*0890*/  @P1 LEA.HI.X R13, R2, R13, R4, 0x2, P2 ;  /* 0x0000000d020d1211 */ /* 0x000fe200010f1404 */
[----:B---3--:R-:W-:-:S04]  /*08a0*/  @!P0 IMAD.WIDE.U32 R8, R21, 0x4, R8 ;  /* 0x0000000415088825 */ /* 0x008fc800078e0008 */
[----:B------:R-:W2:Y:S04]  /*08b0*/  @P1 LDG.E R12, desc[UR4][R12.64+0x4] ;  /* 0x000004040c0c1981 */ /* 0x000ea8000c1e1900 */
[----:B------:R-:W3:Y:S01]  /*08c0*/  @!P0 LDG.E R9, desc[UR4][R8.64] ;  /* 0x0000000408098981 */ /* 0x000ee2000c1e1900 */
[----:B0-----:R-:W-:-:S06]  /*08d0*/  @!P0 IMAD.WIDE.U32 R10, R7, 0x4, R10 ;  /* 0x00000004070a8825 */ /* 0x001fcc00078e000a */
[----:B------:R-:W3:Y:S01]  /*08e0*/  @!P0 LDG.E R10, desc[UR4][R10.64] ;  /* 0x000000040a0a8981 */ /* 0x000ee2000c1e1900 */
[----:B----4-:R-:W-:-:S04]  /*08f0*/  @P1 IMAD R19, R19, R16, R20 ;  /* 0x0000001013131224 */ /* 0x010fc800078e0214 */
[----:B--2---:R-:W-:-:S04]  /*0900*/  @P1 IMAD R20, R12, R14, R19 ;  /* 0x0000000e0c141224 */ /* 0x004fc800078e0213 */
[----:B---3--:R-:W-:-:S07]  /*0910*/  @!P0 IMAD R20, R9, R10, R20 ;  /* 0x0000000a09148224 */ /* 0x008fce00078e0214 */
.L_x_0:
[----:B------:R-:W0:Y:S01]  /*0920*/  LDC.64 R6, c[0x0][0x390] ;  /* 0x0000e400ff067b82 */ /* 0x000e220000000a00 */
[----:B------:R-:W-:-:S04]  /*0930*/  IMAD R3, R3, R0, R5 ;  /* 0x0000000003037224 */ /* 0x000fc800078e0205 */
[----:B0-----:R-:W-:-:S05]  /*0940*/  IMAD.WIDE R2, R3, 0x4, R6 ;  /* 0x0000000403027825 */ /* 0x001fca00078e0206 */
[----:B------:R-:W-:Y:S01]  /*0950*/  STG.E desc[UR4][R2.64], R20 ;  /* 0x0000001402007986 */ /* 0x000fe2000c101904 */
[----:B------:R-:W-:Y:S05]  /*0960*/  EXIT ;  /* 0x000000000000794d */ /* 0x000fea0003800000 */
.L_x_4:
[----:B------:R-:W-:-:S00]  /*0970*/  BRA `(.L_x_4) ;  /* 0xfffffffc00fc7947 */ /* 0x000fc0000383ffff */
[----:B------:R-:W-:-:S00]  /*0980*/  NOP ;  /* 0x0000000000007918 */ /* 0x000fc00000000000 */
[----:B------:R-:W-:-:S00]  /*0990*/  NOP ;  /* 0x0000000000007918 */ /* 0x000fc00000000000 */
[----:B------:R-:W-:-:S00]  /*09a0*/  NOP ;  /* 0x0000000000007918 */ /* 0x000fc00000000000 */
[----:B------:R-:W-:-:S00]  /*09b0*/  NOP ;  /* 0x0000000000007918 */ /* 0x000fc00000000000 */
[----:B------:R-:W-:-:S00]  /*09c0*/  NOP ;  /* 0x0000000000007918 */ /* 0x000fc00000000000 */
[----:B------:R-:W-:-:S00]  /*09d0*/  NOP ;  /* 0x0000000000007918 */ /* 0x000fc00000000000 */
[----:B------:R-:W-:-:S00]  /*09e0*/  NOP ;  /* 0x0000000000007918 */ /* 0x000fc00000000000 */
[----:B------:R-:W-:-:S00]  /*09f0*/  NOP ;  /* 0x0000000000007918 */ /* 0x000fc00000000000 */
.L_x_5:


//--------------------- .nv.shared.reserved.0     --------------------------
	.section	.nv.shared.reserved.0,"aw",@nobits
	.weak		__nv_reservedSMEM_offset_0_alias
	.size		__nv_reservedSMEM_offset_0_alias, 0, 64
	.other		__nv_reservedSMEM_offset_0_alias,@"STO_CUDA_RESERVED_SHARED STV_DEFAULT"
__nv_reservedSMEM_offset_0_alias:
	.zero		0
	.zero		64


//--------------------- .nv.constant0._Z8multiplyPiS_S_i --------------------------
	.section	.nv.constant0._Z8multiplyPiS_S_i,"a",@progbits
	.sectionflags	@""
	.align	4
.nv.constant0._Z8multiplyPiS_S_i:
	.zero		924


//--------------------- SYMBOLS --------------------------

	.type		.nv.reservedSmem.offset0,@object
	.size		.nv.reservedSmem.offset0,0x4
